







.version 5.0
.target sm_20
.address_size 64



.visible .entry _Z5inputPiS_(
.param .u64 _Z5inputPiS__param_0,
.param .u64 _Z5inputPiS__param_1
)
{
.reg .pred %p<2>;
.reg .b32 %r<15>;
.reg .b64 %rd<14>;


ld.param.u64 %rd7, [_Z5inputPiS__param_0];
ld.param.u64 %rd8, [_Z5inputPiS__param_1];
cvta.to.global.u64 %rd9, %rd7;
mov.u32 %r5, %ctaid.x;
shl.b32 %r6, %r5, 9;
mov.u32 %r7, %ntid.x;
mov.u32 %r8, %tid.x;
shl.b32 %r9, %r8, 9;
mad.lo.s32 %r10, %r6, %r7, %r9;
add.s32 %r1, %r10, 2047;
mul.lo.s32 %r11, %r5, %r7;
mad.lo.s32 %r12, %r11, 512, %r9;
add.s32 %r14, %r12, -1;
mul.wide.s32 %rd10, %r12, 4;
add.s64 %rd13, %rd9, %rd10;
cvta.to.global.u64 %rd11, %rd8;
add.s64 %rd12, %rd11, %rd10;

BB0_1:
ld.global.u32 %r13, [%rd12];
st.global.u32 [%rd13], %r13;
add.s64 %rd13, %rd13, 4;
add.s64 %rd12, %rd12, 4;
add.s32 %r14, %r14, 1;
setp.lt.s32	%p1, %r14, %r1;
@%p1 bra BB0_1;

ret;
}




// ===== COMPILED SASS (sm_100) =====

	.target	sm_100

	.elftype	@"ET_EXEC"


//--------------------- .note.nv.tkinfo           --------------------------
	.section	.note.nv.tkinfo,"",@"SHT_NOTE"
	.sectionflags	@"SHF_NOTE_NV_TKINFO"
	.tkinfo
        /*0018*/ 	.word	0x00000002
        /*0030*/ 	.string	""
        /*0030*/ 	.string	"ptxas"
        /*0030*/ 	.string	"Cuda compilation tools, release 13.0, V13.0.88"
        /*0030*/ 	.string	"Build cuda_13.0.r13.0/compiler.36424714_0"
        /*0030*/ 	.string	"-arch sm_100 "



//--------------------- .note.nv.cuinfo           --------------------------
	.section	.note.nv.cuinfo,"",@"SHT_NOTE"
	.sectionflags	@"SHF_NOTE_NV_CUINFO"
        /*0018*/ 	.short	0x0002
        /*001a*/ 	.short	0x0014
        /*001c*/ 	.short	0x0082
	.zero		2


//--------------------- .nv.info                  --------------------------
	.section	.nv.info,"",@"SHT_CUDA_INFO"
	.align	4


	//----- nvinfo : EIATTR_REGCOUNT
	.align		4
        /*0000*/ 	.byte	0x04, 0x2f
        /*0002*/ 	.short	(.L_1 - .L_0)
	.align		4
.L_0:
        /*0004*/ 	.word	index@(_Z5inputPiS_)
        /*0008*/ 	.word	0x00000016


	//----- nvinfo : EIATTR_FRAME_SIZE
	.align		4
.L_1:
        /*000c*/ 	.byte	0x04, 0x11
        /*000e*/ 	.short	(.L_3 - .L_2)
	.align		4
.L_2:
        /*0010*/ 	.word	index@(_Z5inputPiS_)
        /*0014*/ 	.word	0x00000000


	//----- nvinfo : EIATTR_MIN_STACK_SIZE
	.align		4
.L_3:
        /*0018*/ 	.byte	0x04, 0x12
        /*001a*/ 	.short	(.L_5 - .L_4)
	.align		4
.L_4:
        /*001c*/ 	.word	index@(_Z5inputPiS_)
        /*0020*/ 	.word	0x00000000
.L_5:


//--------------------- .nv.compat                --------------------------
	.section	.nv.compat,"",@"SHT_CUDA_COMPAT_INFO"
	.align	4
        /*0000*/ 	.byte	0x02, 0x09, 0x00, 0x00, 0x02, 0x02, 0x01, 0x00, 0x02, 0x05, 0x05, 0x00, 0x03, 0x07, 0x01, 0x01
        /*0010*/ 	.byte	0x02, 0x03, 0x00, 0x00, 0x02, 0x06, 0x01, 0x00, 0x04, 0x0b, 0x08, 0x00, 0x09, 0x00, 0x00, 0x00
        /*0020*/ 	.byte	0x00, 0x00, 0x00, 0x00


//--------------------- .nv.info._Z5inputPiS_     --------------------------
	.section	.nv.info._Z5inputPiS_,"",@"SHT_CUDA_INFO"
	.sectionflags	@""
	.align	4


	//----- nvinfo : EIATTR_CUDA_API_VERSION
	.align		4
        /*0000*/ 	.byte	0x04, 0x37
        /*0002*/ 	.short	(.L_7 - .L_6)
.L_6:
        /*0004*/ 	.word	0x00000082


	//----- nvinfo : EIATTR_KPARAM_INFO
	.align		4
.L_7:
        /*0008*/ 	.byte	0x04, 0x17
        /*000a*/ 	.short	(.L_9 - .L_8)
.L_8:
        /*000c*/ 	.word	0x00000000
        /*0010*/ 	.short	0x0001
        /*0012*/ 	.short	0x0008
        /*0014*/ 	.byte	0x00, 0xf0, 0x21, 0x00


	//----- nvinfo : EIATTR_KPARAM_INFO
	.align		4
.L_9:
        /*0018*/ 	.byte	0x04, 0x17
        /*001a*/ 	.short	(.L_11 - .L_10)
.L_10:
        /*001c*/ 	.word	0x00000000
        /*0020*/ 	.short	0x0000
        /*0022*/ 	.short	0x0000
        /*0024*/ 	.byte	0x00, 0xf0, 0x21, 0x00


	//----- nvinfo : EIATTR_SPARSE_MMA_MASK
	.align		4
.L_11:
        /*0028*/ 	.byte	0x03, 0x50
        /*002a*/ 	.short	0x0000


	//----- nvinfo : EIATTR_MAXREG_COUNT
	.align		4
        /*002c*/ 	.byte	0x03, 0x1b
        /*002e*/ 	.short	0x00ff


	//----- nvinfo : EIATTR_MERCURY_ISA_VERSION
	.align		4
        /*0030*/ 	.byte	0x03, 0x5f
        /*0032*/ 	.short	0x0101


	//----- nvinfo : EIATTR_VRC_CTA_INIT_COUNT
	.align		4
        /*0034*/ 	.byte	0x02, 0x4a
	.zero		1
	.zero		1


	//----- nvinfo : EIATTR_EXIT_INSTR_OFFSETS
	.align		4
        /*0038*/ 	.byte	0x04, 0x1c
        /*003a*/ 	.short	(.L_13 - .L_12)


	//   ....[0]....
.L_12:
        /*003c*/ 	.word	0x00000400


	//   ....[1]....
        /*0040*/ 	.word	0x00000470


	//----- nvinfo : EIATTR_CRS_STACK_SIZE
	.align		4
.L_13:
        /*0044*/ 	.byte	0x04, 0x1e
        /*0046*/ 	.short	(.L_15 - .L_14)
.L_14:
        /*0048*/ 	.word	0x00000000


	//----- nvinfo : EIATTR_CBANK_PARAM_SIZE
	.align		4
.L_15:
        /*004c*/ 	.byte	0x03, 0x19
        /*004e*/ 	.short	0x0010


	//----- nvinfo : EIATTR_PARAM_CBANK
	.align		4
        /*0050*/ 	.byte	0x04, 0x0a
        /*0052*/ 	.short	(.L_17 - .L_16)
	.align		4
.L_16:
        /*0054*/ 	.word	index@(.nv.constant0._Z5inputPiS_)
        /*0058*/ 	.short	0x0380
        /*005a*/ 	.short	0x0010


	//----- nvinfo : EIATTR_SW_WAR
	.align		4
.L_17:
        /*005c*/ 	.byte	0x04, 0x36
        /*005e*/ 	.short	(.L_19 - .L_18)
.L_18:
        /*0060*/ 	.word	0x00000008
.L_19:


//--------------------- .nv.callgraph             --------------------------
	.section	.nv.callgraph,"",@"SHT_CUDA_CALLGRAPH"
	.align	4
	.sectionentsize	8
	.align		4
        /*0000*/ 	.word	0x00000000
	.align		4
        /*0004*/ 	.word	0xffffffff
	.align		4
        /*0008*/ 	.word	0x00000000
	.align		4
        /*000c*/ 	.word	0xfffffffe
	.align		4
        /*0010*/ 	.word	0x00000000
	.align		4
        /*0014*/ 	.word	0xfffffffd
	.align		4
        /*0018*/ 	.word	0x00000000
	.align		4
        /*001c*/ 	.word	0xfffffffc


//--------------------- .text._Z5inputPiS_        --------------------------
	.section	.text._Z5inputPiS_,"ax",@progbits
	.align	128
        .global         _Z5inputPiS_
        .type           _Z5inputPiS_,@function
        .size           _Z5inputPiS_,(.L_x_4 - _Z5inputPiS_)
        .other          _Z5inputPiS_,@"STO_CUDA_ENTRY STV_DEFAULT"
_Z5inputPiS_:
.text._Z5inputPiS_:
[----:B------:R-:W-:Y:S01]  /*0000*/  LDC R1, c[0x0][0x37c] ;  /* 0x0000df00ff017b82 */ /* 0x000fe20000000800 */
[----:B------:R-:W0:Y:S07]  /*0010*/  S2R R0, SR_TID.X ;  /* 0x0000000000007919 */ /* 0x000e2e0000002100 */
[----:B------:R-:W1:Y:S01]  /*0020*/  S2UR UR5, SR_CTAID.X ;  /* 0x00000000000579c3 */ /* 0x000e620000002500 */
[----:B------:R-:W-:Y:S01]  /*0030*/  BSSY.RECONVERGENT B0, `(.L_x_0) ;  /* 0x000002b000007945 */ /* 0x000fe20003800200 */
[----:B------:R-:W-:-:S06]  /*0040*/  PLOP3.LUT P0, PT, PT, PT, PT, 0x80, 0x8 ;  /* 0x000000000008781c */ /* 0x000fcc0003f0f070 */
[----:B------:R-:W2:Y:S08]  /*0050*/  LDC R9, c[0x0][0x360] ;  /* 0x0000d800ff097b82 */ /* 0x000eb00000000800 */
[----:B------:R-:W3:Y:S01]  /*0060*/  LDC.64 R4, c[0x0][0x380] ;  /* 0x0000e000ff047b82 */ /* 0x000ee20000000a00 */
[----:B-1----:R-:W-:-:S07]  /*0070*/  USHF.L.U32 UR4, UR5, 0x9, URZ ;  /* 0x0000000905047899 */ /* 0x002fce00080006ff */
[----:B------:R-:W1:Y:S01]  /*0080*/  LDC.64 R6, c[0x0][0x388] ;  /* 0x0000e200ff067b82 */ /* 0x000e620000000a00 */
[----:B0-----:R-:W-:Y:S02]  /*0090*/  IMAD.SHL.U32 R0, R0, 0x200, RZ ;  /* 0x0000020000007824 */ /* 0x001fe400078e00ff */
[C---:B--2---:R-:W-:Y:S02]  /*00a0*/  IMAD R3, R9.reuse, UR5, RZ ;  /* 0x0000000509037c24 */ /* 0x044fe4000f8e02ff */
[--C-:B------:R-:W-:Y:S01]  /*00b0*/  IMAD R2, R9, UR4, R0.reuse ;  /* 0x0000000409027c24 */ /* 0x100fe2000f8e0200 */
[----:B------:R-:W0:Y:S01]  /*00c0*/  LDCU.64 UR4, c[0x0][0x358] ;  /* 0x00006b00ff0477ac */ /* 0x000e220008000a00 */
[----:B------:R-:W-:Y:S02]  /*00d0*/  IMAD R9, R3, 0x200, R0 ;  /* 0x0000020003097824 */ /* 0x000fe400078e0200 */
[----:B------:R-:W-:Y:S02]  /*00e0*/  VIADD R0, R2, 0x7ff ;  /* 0x000007ff02007836 */ /* 0x000fe40000000000 */
[C---:B---3--:R-:W-:Y:S01]  /*00f0*/  IMAD.WIDE R4, R9.reuse, 0x4, R4 ;  /* 0x0000000409047825 */ /* 0x048fe200078e0204 */
[----:B------:R-:W-:-:S03]  /*0100*/  IADD3 R3, PT, PT, R9, -0x1, RZ ;  /* 0xffffffff09037810 */ /* 0x000fc60007ffe0ff */
[----:B------:R-:W-:Y:S01]  /*0110*/  IMAD.MOV.U32 R19, RZ, RZ, R5 ;  /* 0x000000ffff137224 */ /* 0x000fe200078e0005 */
[----:B------:R-:W-:Y:S01]  /*0120*/  MOV R10, R4 ;  /* 0x00000004000a7202 */ /* 0x000fe20000000f00 */
[----:B------:R-:W-:Y:S02]  /*0130*/  IMAD.IADD R8, R0, 0x1, -R3 ;  /* 0x0000000100087824 */ /* 0x000fe400078e0a03 */
[----:B-1----:R-:W-:-:S03]  /*0140*/  IMAD.WIDE R6, R9, 0x4, R6 ;  /* 0x0000000409067825 */ /* 0x002fc600078e0206 */
[----:B------:R-:W-:Y:S01]  /*0150*/  ISETP.GT.AND P1, PT, R8, 0x3, PT ;  /* 0x000000030800780c */ /* 0x000fe20003f24270 */
[----:B------:R-:W-:Y:S01]  /*0160*/  IMAD.MOV.U32 R8, RZ, RZ, R6 ;  /* 0x000000ffff087224 */ /* 0x000fe200078e0006 */
[----:B------:R-:W-:-:S11]  /*0170*/  MOV R17, R7 ;  /* 0x0000000700117202 */ /* 0x000fd60000000f00 */
[----:B0-----:R-:W-:Y:S05]  /*0180*/  @!P1 BRA `(.L_x_1) ;  /* 0x0000000000549947 */ /* 0x001fea0003800000 */
[----:B------:R-:W-:Y:S01]  /*0190*/  PLOP3.LUT P0, PT, PT, PT, PT, 0x8, 0x80 ;  /* 0x000000000080781c */ /* 0x000fe20003f0e170 */
[----:B------:R-:W-:-:S12]  /*01a0*/  VIADD R2, R2, 0x7fc ;  /* 0x000007fc02027836 */ /* 0x000fd80000000000 */
.L_x_2:
[----:B------:R-:W-:Y:S01]  /*01b0*/  IMAD.MOV.U32 R6, RZ, RZ, R8 ;  /* 0x000000ffff067224 */ /* 0x000fe200078e0008 */
[----:B------:R-:W-:-:S05]  /*01c0*/  MOV R7, R17 ;  /* 0x0000001100077202 */ /* 0x000fca0000000f00 */
[----:B0-----:R-:W2:Y:S01]  /*01d0*/  LDG.E R9, desc[UR4][R6.64] ;  /* 0x0000000406097981 */ /* 0x001ea2000c1e1900 */
[----:B------:R-:W-:Y:S02]  /*01e0*/  IMAD.MOV.U32 R4, RZ, RZ, R10 ;  /* 0x000000ffff047224 */ /* 0x000fe400078e000a */
[----:B------:R-:W-:-:S05]  /*01f0*/  IMAD.MOV.U32 R5, RZ, RZ, R19 ;  /* 0x000000ffff057224 */ /* 0x000fca00078e0013 */
[----:B--2---:R0:W-:Y:S04]  /*0200*/  STG.E desc[UR4][R4.64], R9 ;  /* 0x0000000904007986 */ /* 0x0041e8000c101904 */
[----:B------:R-:W2:Y:S04]  /*0210*/  LDG.E R11, desc[UR4][R6.64+0x4] ;  /* 0x00000404060b7981 */ /* 0x000ea8000c1e1900 */
[----:B--2---:R0:W-:Y:S04]  /*0220*/  STG.E desc[UR4][R4.64+0x4], R11 ;  /* 0x0000040b04007986 */ /* 0x0041e8000c101904 */
[----:B------:R-:W2:Y:S04]  /*0230*/  LDG.E R13, desc[UR4][R6.64+0x8] ;  /* 0x00000804060d7981 */ /* 0x000ea8000c1e1900 */
[----:B--2---:R0:W-:Y:S04]  /*0240*/  STG.E desc[UR4][R4.64+0x8], R13 ;  /* 0x0000080d04007986 */ /* 0x0041e8000c101904 */
[----:B------:R-:W2:Y:S01]  /*0250*/  LDG.E R15, desc[UR4][R6.64+0xc] ;  /* 0x00000c04060f7981 */ /* 0x000ea2000c1e1900 */
[----:B------:R-:W-:-:S02]  /*0260*/  IADD3 R3, PT, PT, R3, 0x4, RZ ;  /* 0x0000000403037810 */ /* 0x000fc40007ffe0ff */
[----:B------:R-:W-:Y:S02]  /*0270*/  IADD3 R10, P2, PT, R4, 0x10, RZ ;  /* 0x00000010040a7810 */ /* 0x000fe40007f5e0ff */
[----:B------:R-:W-:Y:S02]  /*0280*/  ISETP.GE.AND P1, PT, R3, R2, PT ;  /* 0x000000020300720c */ /* 0x000fe40003f26270 */
[----:B------:R-:W-:Y:S01]  /*0290*/  IADD3 R8, P3, PT, R6, 0x10, RZ ;  /* 0x0000001006087810 */ /* 0x000fe20007f7e0ff */
[----:B------:R-:W-:-:S03]  /*02a0*/  IMAD.X R19, RZ, RZ, R5, P2 ;  /* 0x000000ffff137224 */ /* 0x000fc600010e0605 */
[----:B------:R-:W-:Y:S01]  /*02b0*/  IADD3.X R17, PT, PT, RZ, R7, RZ, P3, !PT ;  /* 0x00000007ff117210 */ /* 0x000fe20001ffe4ff */
[----:B--2---:R0:W-:Y:S06]  /*02c0*/  STG.E desc[UR4][R4.64+0xc], R15 ;  /* 0x00000c0f04007986 */ /* 0x0041ec000c101904 */
[----:B------:R-:W-:Y:S05]  /*02d0*/  @!P1 BRA `(.L_x_2) ;  /* 0xfffffffc00b49947 */ /* 0x000fea000383ffff */
.L_x_1:
[----:B------:R-:W-:Y:S05]  /*02e0*/  BSYNC.RECONVERGENT B0 ;  /* 0x0000000000007941 */ /* 0x000fea0003800200 */
.L_x_0:
[----:B------:R-:W-:-:S05]  /*02f0*/  IMAD.IADD R2, R0, 0x1, -R3 ;  /* 0x0000000100027824 */ /* 0x000fca00078e0a03 */
[----:B------:R-:W-:-:S13]  /*0300*/  ISETP.GT.AND P1, PT, R2, 0x1, PT ;  /* 0x000000010200780c */ /* 0x000fda0003f24270 */
[----:B0-----:R-:W-:Y:S01]  /*0310*/  @P1 MOV R4, R8 ;  /* 0x0000000800041202 */ /* 0x001fe20000000f00 */
[----:B------:R-:W-:-:S05]  /*0320*/  @P1 IMAD.MOV.U32 R5, RZ, RZ, R17 ;  /* 0x000000ffff051224 */ /* 0x000fca00078e0011 */
[----:B------:R-:W2:Y:S01]  /*0330*/  @P1 LDG.E R9, desc[UR4][R4.64] ;  /* 0x0000000404091981 */ /* 0x000ea2000c1e1900 */
[----:B------:R-:W-:Y:S01]  /*0340*/  @P1 MOV R6, R10 ;  /* 0x0000000a00061202 */ /* 0x000fe20000000f00 */
[----:B------:R-:W-:Y:S01]  /*0350*/  @P1 IMAD.MOV.U32 R7, RZ, RZ, R19 ;  /* 0x000000ffff071224 */ /* 0x000fe200078e0013 */
[----:B------:R-:W-:Y:S02]  /*0360*/  @P1 PLOP3.LUT P0, PT, PT, PT, PT, 0x8, 0x80 ;  /* 0x000000000080181c */ /* 0x000fe40003f0e170 */
[----:B------:R-:W-:-:S04]  /*0370*/  @P1 IADD3 R3, PT, PT, R3, 0x2, RZ ;  /* 0x0000000203031810 */ /* 0x000fc80007ffe0ff */
[----:B------:R-:W-:Y:S01]  /*0380*/  ISETP.LT.OR P0, PT, R3, R0, P0 ;  /* 0x000000000300720c */ /* 0x000fe20000701670 */
[----:B--2---:R0:W-:Y:S04]  /*0390*/  @P1 STG.E desc[UR4][R6.64], R9 ;  /* 0x0000000906001986 */ /* 0x0041e8000c101904 */
[----:B------:R-:W2:Y:S01]  /*03a0*/  @P1 LDG.E R11, desc[UR4][R4.64+0x4] ;  /* 0x00000404040b1981 */ /* 0x000ea2000c1e1900 */
[----:B------:R-:W-:-:S04]  /*03b0*/  @P1 IADD3 R8, P2, PT, R8, 0x8, RZ ;  /* 0x0000000808081810 */ /* 0x000fc80007f5e0ff */
[----:B------:R-:W-:Y:S01]  /*03c0*/  MOV R2, R8 ;  /* 0x0000000800027202 */ /* 0x000fe20000000f00 */
[----:B------:R-:W-:-:S04]  /*03d0*/  @P1 IMAD.X R17, RZ, RZ, R17, P2 ;  /* 0x000000ffff111224 */ /* 0x000fc800010e0611 */
[----:B------:R-:W-:Y:S01]  /*03e0*/  IMAD.MOV.U32 R3, RZ, RZ, R17 ;  /* 0x000000ffff037224 */ /* 0x000fe200078e0011 */
[----:B--2---:R0:W-:Y:S01]  /*03f0*/  @P1 STG.E desc[UR4][R6.64+0x4], R11 ;  /* 0x0000040b06001986 */ /* 0x0041e2000c101904 */
[----:B------:R-:W-:Y:S05]  /*0400*/  @!P0 EXIT ;  /* 0x000000000000894d */ /* 0x000fea0003800000 */
[----:B------:R1:W2:Y:S01]  /*0410*/  LDG.E R5, desc[UR4][R2.64] ;  /* 0x0000000402057981 */ /* 0x0002a2000c1e1900 */
[----:B------:R-:W-:-:S04]  /*0420*/  @P1 IADD3 R10, P0, PT, R10, 0x8, RZ ;  /* 0x000000080a0a1810 */ /* 0x000fc80007f1e0ff */
[----:B------:R-:W-:Y:S01]  /*0430*/  @P1 IADD3.X R19, PT, PT, RZ, R19, RZ, P0, !PT ;  /* 0x00000013ff131210 */ /* 0x000fe200007fe4ff */
[----:B-1----:R-:W-:-:S03]  /*0440*/  IMAD.MOV.U32 R2, RZ, RZ, R10 ;  /* 0x000000ffff027224 */ /* 0x002fc600078e000a */
[----:B------:R-:W-:-:S05]  /*0450*/  MOV R3, R19 ;  /* 0x0000001300037202 */ /* 0x000fca0000000f00 */
[----:B--2---:R-:W-:Y:S01]  /*0460*/  STG.E desc[UR4][R2.64], R5 ;  /* 0x0000000502007986 */ /* 0x004fe2000c101904 */
[----:B------:R-:W-:Y:S05]  /*0470*/  EXIT ;  /* 0x000000000000794d */ /* 0x000fea0003800000 */
.L_x_3:
[----:B------:R-:W-:-:S00]  /*0480*/  BRA `(.L_x_3) ;  /* 0xfffffffc00fc7947 */ /* 0x000fc0000383ffff */
[----:B------:R-:W-:-:S00]  /*0490*/  NOP ;  /* 0x0000000000007918 */ /* 0x000fc00000000000 */
        /* <DEDUP_REMOVED lines=14> */
.L_x_4:


//--------------------- .nv.shared.reserved.0     --------------------------
	.section	.nv.shared.reserved.0,"aw",@nobits
	.weak		__nv_reservedSMEM_offset_0_alias
	.size		__nv_reservedSMEM_offset_0_alias, 0, 64
	.other		__nv_reservedSMEM_offset_0_alias,@"STO_CUDA_RESERVED_SHARED STV_DEFAULT"
__nv_reservedSMEM_offset_0_alias:
	.zero		0
	.zero		64


//--------------------- .nv.constant0._Z5inputPiS_ --------------------------
	.section	.nv.constant0._Z5inputPiS_,"a",@progbits
	.sectionflags	@""
	.align	4
.nv.constant0._Z5inputPiS_:
	.zero		912


//--------------------- SYMBOLS --------------------------

	.type		.nv.reservedSmem.offset0,@object
	.size		.nv.reservedSmem.offset0,0x4
